//
// Generated by NVIDIA NVVM Compiler
//
// Compiler Build ID: CL-36424714
// Cuda compilation tools, release 13.0, V13.0.88
// Based on NVVM 20.0.0
//

.version 9.0
.target sm_100
.address_size 64


.func _Z6recursPi(
	.param .b64 _Z6recursPi_param_0
)
{
	.reg .b32 	%r<2>;
	.reg .b64 	%rd<3>;

	ld.param.u64 	%rd2, [_Z6recursPi_param_0];
	cvta.to.global.u64 	%rd1, %rd2;
$L__BB0_1:
	atom.global.add.u32 	%r1, [%rd1], 1;
	bra.uni 	$L__BB0_1;

}
	// .globl	_Z5countPi
.visible .entry _Z5countPi(
	.param .u64 .ptr .align 1 _Z5countPi_param_0
)
{
	.reg .b64 	%rd<2>;

	ld.param.u64 	%rd1, [_Z5countPi_param_0];
	{ // callseq 0, 0
	.param .b64 param0;
	st.param.b64 	[param0], %rd1;
	call.uni 
	_Z6recursPi, 
	(
	param0
	);
	} // callseq 0
	ret;

}


// ===== COMPILED SASS (sm_100) =====

	.target	sm_100

	.elftype	@"ET_EXEC"


//--------------------- .note.nv.tkinfo           --------------------------
	.section	.note.nv.tkinfo,"",@"SHT_NOTE"
	.sectionflags	@"SHF_NOTE_NV_TKINFO"
	.tkinfo
        /*0018*/ 	.word	0x00000002
        /*0030*/ 	.string	""
        /*0030*/ 	.string	"ptxas"
        /*0030*/ 	.string	"Cuda compilation tools, release 13.0, V13.0.88"
        /*0030*/ 	.string	"Build cuda_13.0.r13.0/compiler.36424714_0"
        /*0030*/ 	.string	"-arch sm_100 -m 64 "



//--------------------- .note.nv.cuinfo           --------------------------
	.section	.note.nv.cuinfo,"",@"SHT_NOTE"
	.sectionflags	@"SHF_NOTE_NV_CUINFO"
        /*0018*/ 	.short	0x0002
        /*001a*/ 	.short	0x0064
        /*001c*/ 	.short	0x0082
	.zero		2


//--------------------- .nv.info                  --------------------------
	.section	.nv.info,"",@"SHT_CUDA_INFO"
	.align	4


	//----- nvinfo : EIATTR_REGCOUNT
	.align		4
        /*0000*/ 	.byte	0x04, 0x2f
        /*0002*/ 	.short	(.L_1 - .L_0)
	.align		4
.L_0:
        /*0004*/ 	.word	index@(_Z5countPi)
        /*0008*/ 	.word	0x00000008


	//----- nvinfo : EIATTR_FRAME_SIZE
	.align		4
.L_1:
        /*000c*/ 	.byte	0x04, 0x11
        /*000e*/ 	.short	(.L_3 - .L_2)
	.align		4
.L_2:
        /*0010*/ 	.word	index@($_Z5countPi$_Z6recursPi)
        /*0014*/ 	.word	0x00000000


	//----- nvinfo : EIATTR_FRAME_SIZE
	.align		4
.L_3:
        /*0018*/ 	.byte	0x04, 0x11
        /*001a*/ 	.short	(.L_5 - .L_4)
	.align		4
.L_4:
        /*001c*/ 	.word	index@(_Z5countPi)
        /*0020*/ 	.word	0x00000000


	//----- nvinfo : EIATTR_MIN_STACK_SIZE
	.align		4
.L_5:
        /*0024*/ 	.byte	0x04, 0x12
        /*0026*/ 	.short	(.L_7 - .L_6)
	.align		4
.L_6:
        /*0028*/ 	.word	index@(_Z5countPi)
        /*002c*/ 	.word	0x00000000
.L_7:


//--------------------- .nv.compat                --------------------------
	.section	.nv.compat,"",@"SHT_CUDA_COMPAT_INFO"
	.align	4
        /*0000*/ 	.byte	0x02, 0x09, 0x00, 0x00, 0x02, 0x02, 0x01, 0x00, 0x02, 0x05, 0x05, 0x00, 0x03, 0x07, 0x01, 0x01
        /*0010*/ 	.byte	0x02, 0x03, 0x00, 0x00, 0x02, 0x06, 0x01, 0x00, 0x04, 0x0b, 0x08, 0x00, 0x09, 0x00, 0x00, 0x00
        /*0020*/ 	.byte	0x00, 0x00, 0x00, 0x00


//--------------------- .nv.info._Z5countPi       --------------------------
	.section	.nv.info._Z5countPi,"",@"SHT_CUDA_INFO"
	.sectionflags	@""
	.align	4


	//----- nvinfo : EIATTR_CUDA_API_VERSION
	.align		4
        /*0000*/ 	.byte	0x04, 0x37
        /*0002*/ 	.short	(.L_9 - .L_8)
.L_8:
        /*0004*/ 	.word	0x00000082


	//----- nvinfo : EIATTR_KPARAM_INFO
	.align		4
.L_9:
        /*0008*/ 	.byte	0x04, 0x17
        /*000a*/ 	.short	(.L_11 - .L_10)
.L_10:
        /*000c*/ 	.word	0x00000000
        /*0010*/ 	.short	0x0000
        /*0012*/ 	.short	0x0000
        /*0014*/ 	.byte	0x00, 0xf5, 0x21, 0x00


	//----- nvinfo : EIATTR_SPARSE_MMA_MASK
	.align		4
.L_11:
        /*0018*/ 	.byte	0x03, 0x50
        /*001a*/ 	.short	0x0000


	//----- nvinfo : EIATTR_MAXREG_COUNT
	.align		4
        /*001c*/ 	.byte	0x03, 0x1b
        /*001e*/ 	.short	0x00ff


	//----- nvinfo : EIATTR_MERCURY_ISA_VERSION
	.align		4
        /*0020*/ 	.byte	0x03, 0x5f
        /*0022*/ 	.short	0x0101


	//----- nvinfo : EIATTR_VRC_CTA_INIT_COUNT
	.align		4
        /*0024*/ 	.byte	0x02, 0x4a
	.zero		1
	.zero		1


	//----- nvinfo : EIATTR_EXIT_INSTR_OFFSETS
	.align		4
        /*0028*/ 	.byte	0x04, 0x1c
        /*002a*/ 	.short	(.L_13 - .L_12)


	//   ....[0]....
.L_12:
        /*002c*/ 	.word	0x00000030


	//----- nvinfo : EIATTR_CRS_STACK_SIZE
	.align		4
.L_13:
        /*0030*/ 	.byte	0x04, 0x1e
        /*0032*/ 	.short	(.L_15 - .L_14)
.L_14:
        /*0034*/ 	.word	0x00000000


	//----- nvinfo : EIATTR_CBANK_PARAM_SIZE
	.align		4
.L_15:
        /*0038*/ 	.byte	0x03, 0x19
        /*003a*/ 	.short	0x0008


	//----- nvinfo : EIATTR_PARAM_CBANK
	.align		4
        /*003c*/ 	.byte	0x04, 0x0a
        /*003e*/ 	.short	(.L_17 - .L_16)
	.align		4
.L_16:
        /*0040*/ 	.word	index@(.nv.constant0._Z5countPi)
        /*0044*/ 	.short	0x0380
        /*0046*/ 	.short	0x0008


	//----- nvinfo : EIATTR_SW_WAR
	.align		4
.L_17:
        /*0048*/ 	.byte	0x04, 0x36
        /*004a*/ 	.short	(.L_19 - .L_18)
.L_18:
        /*004c*/ 	.word	0x00000008
.L_19:


//--------------------- .nv.callgraph             --------------------------
	.section	.nv.callgraph,"",@"SHT_CUDA_CALLGRAPH"
	.align	4
	.sectionentsize	8
	.align		4
        /*0000*/ 	.word	0x00000000
	.align		4
        /*0004*/ 	.word	0xffffffff
	.align		4
        /*0008*/ 	.word	0x00000000
	.align		4
        /*000c*/ 	.word	0xfffffffe
	.align		4
        /*0010*/ 	.word	0x00000000
	.align		4
        /*0014*/ 	.word	0xfffffffd
	.align		4
        /*0018*/ 	.word	0x00000000
	.align		4
        /*001c*/ 	.word	0xfffffffc


//--------------------- .text._Z5countPi          --------------------------
	.section	.text._Z5countPi,"ax",@progbits
	.align	128
        .global         _Z5countPi
        .type           _Z5countPi,@function
        .size           _Z5countPi,(.L_x_2 - _Z5countPi)
        .other          _Z5countPi,@"STO_CUDA_ENTRY STV_DEFAULT"
_Z5countPi:
.text._Z5countPi:
[----:B------:R-:W-:Y:S01]  /*0000*/  LDC R1, c[0x0][0x37c] ;  /* 0x0000df00ff017b82 */ /* 0x000fe20000000800 */
[----:B------:R-:W-:-:S07]  /*0010*/  MOV R0, 0x30 ;  /* 0x0000003000007802 */ /* 0x000fce0000000f00 */
[----:B------:R-:W-:Y:S05]  /*0020*/  CALL.REL.NOINC `($_Z5countPi$_Z6recursPi) ;  /* 0x0000000000047944 */ /* 0x000fea0003c00000 */
[----:B------:R-:W-:Y:S05]  /*0030*/  EXIT ;  /* 0x000000000000794d */ /* 0x000fea0003800000 */
        .type           $_Z5countPi$_Z6recursPi,@function
        .size           $_Z5countPi$_Z6recursPi,(.L_x_2 - $_Z5countPi$_Z6recursPi)
$_Z5countPi$_Z6recursPi:
[----:B------:R-:W0:Y:S01]  /*0040*/  LDC.64 R2, c[0x0][0x380] ;  /* 0x0000e000ff027b82 */ /* 0x000e220000000a00 */
[----:B------:R-:W-:Y:S01]  /*0050*/  HFMA2 R5, -RZ, RZ, 0, 5.9604644775390625e-08 ;  /* 0x00000001ff057431 */ /* 0x000fe200000001ff */
[----:B------:R-:W1:Y:S01]  /*0060*/  LDCU.64 UR4, c[0x0][0x358] ;  /* 0x00006b00ff0477ac */ /* 0x000e620008000a00 */
[----:B------:R-:W-:-:S05]  /*0070*/  NOP ;  /* 0x0000000000007918 */ /* 0x000fca0000000000 */
.L_x_0:
[----:B012---:R2:W-:Y:S01]  /*0080*/  REDG.E.ADD.STRONG.GPU desc[UR4][R2.64], R5 ;  /* 0x000000050200798e */ /* 0x0075e2000c12e104 */
[----:B------:R-:W-:Y:S05]  /*0090*/  BRA `(.L_x_0) ;  /* 0xfffffffc00f87947 */ /* 0x000fea000383ffff */
.L_x_1:
[----:B------:R-:W-:-:S00]  /*00a0*/  BRA `(.L_x_1) ;  /* 0xfffffffc00fc7947 */ /* 0x000fc0000383ffff */
[----:B------:R-:W-:-:S00]  /*00b0*/  NOP ;  /* 0x0000000000007918 */ /* 0x000fc00000000000 */
        /* <DEDUP_REMOVED lines=12> */
.L_x_2:


//--------------------- .nv.shared.reserved.0     --------------------------
	.section	.nv.shared.reserved.0,"aw",@nobits
	.weak		__nv_reservedSMEM_offset_0_alias
	.size		__nv_reservedSMEM_offset_0_alias, 0, 64
	.other		__nv_reservedSMEM_offset_0_alias,@"STO_CUDA_RESERVED_SHARED STV_DEFAULT"
__nv_reservedSMEM_offset_0_alias:
	.zero		0
	.zero		64


//--------------------- .nv.constant0._Z5countPi  --------------------------
	.section	.nv.constant0._Z5countPi,"a",@progbits
	.sectionflags	@""
	.align	4
.nv.constant0._Z5countPi:
	.zero		904


//--------------------- SYMBOLS --------------------------

	.type		.nv.reservedSmem.offset0,@object
	.size		.nv.reservedSmem.offset0,0x4
